	.headerflags	@"EF_CUDA_TEXMODE_UNIFIED EF_CUDA_64BIT_ADDRESS EF_CUDA_ACCELERATORS EF_CUDA_SM90 EF_CUDA_VIRTUAL_SM(EF_CUDA_SM90)"
	.elftype	@"ET_EXEC"


//--------------------- .nv.info                  --------------------------
	.section	.nv.info,"",@"SHT_CUDA_INFO"
	.align	4


	//----- nvinfo : EIATTR_REGCOUNT
	.align		4
        /*0000*/ 	.byte	0x04, 0x2f
        /*0002*/ 	.short	(.L_2 - .L_1)
	.align		4
.L_1:
        /*0004*/ 	.word	index@(triton_per_fused_add_elu_native_group_norm_1)
        /*0008*/ 	.word	0x00000017


	//----- nvinfo : EIATTR_MIN_STACK_SIZE
	.align		4
.L_2:
        /*000c*/ 	.byte	0x04, 0x12
        /*000e*/ 	.short	(.L_4 - .L_3)
	.align		4
.L_3:
        /*0010*/ 	.word	index@(triton_per_fused_add_elu_native_group_norm_1)
        /*0014*/ 	.word	0x00000000


	//----- nvinfo : EIATTR_FRAME_SIZE
	.align		4
.L_4:
        /*0018*/ 	.byte	0x04, 0x11
        /*001a*/ 	.short	(.L_6 - .L_5)
	.align		4
.L_5:
        /*001c*/ 	.word	index@(triton_per_fused_add_elu_native_group_norm_1)
        /*0020*/ 	.word	0x00000000


	//----- nvinfo : EIATTR_MIN_STACK_SIZE
	.align		4
.L_6:
        /*0024*/ 	.byte	0x04, 0x12
        /*0026*/ 	.short	(.L_8 - .L_7)
	.align		4
.L_7:
        /*0028*/ 	.word	index@(triton_per_fused_add_elu_native_group_norm_1)
        /*002c*/ 	.word	0x00000000
.L_8:


//--------------------- .nv.info.triton_per_fused_add_elu_native_group_norm_1 --------------------------
	.section	.nv.info.triton_per_fused_add_elu_native_group_norm_1,"",@"SHT_CUDA_INFO"
	.sectionflags	@""
	.align	4


	//----- nvinfo : EIATTR_CUDA_API_VERSION
	.align		4
        /*0000*/ 	.byte	0x04, 0x37
        /*0002*/ 	.short	(.L_10 - .L_9)
.L_9:
        /*0004*/ 	.word	0x0000007c


	//----- nvinfo : EIATTR_KPARAM_INFO
	.align		4
.L_10:
        /*0008*/ 	.byte	0x04, 0x17
        /*000a*/ 	.short	(.L_12 - .L_11)
.L_11:
        /*000c*/ 	.word	0x00000000
        /*0010*/ 	.short	0x0008
        /*0012*/ 	.short	0x003c
        /*0014*/ 	.byte	0x00, 0xf0, 0x11, 0x00


	//----- nvinfo : EIATTR_KPARAM_INFO
	.align		4
.L_12:
        /*0018*/ 	.byte	0x04, 0x17
        /*001a*/ 	.short	(.L_14 - .L_13)
.L_13:
        /*001c*/ 	.word	0x00000000
        /*0020*/ 	.short	0x0007
        /*0022*/ 	.short	0x0038
        /*0024*/ 	.byte	0x00, 0xf0, 0x11, 0x00


	//----- nvinfo : EIATTR_KPARAM_INFO
	.align		4
.L_14:
        /*0028*/ 	.byte	0x04, 0x17
        /*002a*/ 	.short	(.L_16 - .L_15)
.L_15:
        /*002c*/ 	.word	0x00000000
        /*0030*/ 	.short	0x0006
        /*0032*/ 	.short	0x0030
        /*0034*/ 	.byte	0x00, 0xf4, 0x21, 0x00


	//----- nvinfo : EIATTR_KPARAM_INFO
	.align		4
.L_16:
        /*0038*/ 	.byte	0x04, 0x17
        /*003a*/ 	.short	(.L_18 - .L_17)
.L_17:
        /*003c*/ 	.word	0x00000000
        /*0040*/ 	.short	0x0005
        /*0042*/ 	.short	0x0028
        /*0044*/ 	.byte	0x00, 0xf4, 0x21, 0x00


	//----- nvinfo : EIATTR_KPARAM_INFO
	.align		4
.L_18:
        /*0048*/ 	.byte	0x04, 0x17
        /*004a*/ 	.short	(.L_20 - .L_19)
.L_19:
        /*004c*/ 	.word	0x00000000
        /*0050*/ 	.short	0x0004
        /*0052*/ 	.short	0x0020
        /*0054*/ 	.byte	0x00, 0xf4, 0x21, 0x00


	//----- nvinfo : EIATTR_KPARAM_INFO
	.align		4
.L_20:
        /*0058*/ 	.byte	0x04, 0x17
        /*005a*/ 	.short	(.L_22 - .L_21)
.L_21:
        /*005c*/ 	.word	0x00000000
        /*0060*/ 	.short	0x0003
        /*0062*/ 	.short	0x0018
        /*0064*/ 	.byte	0x00, 0xf4, 0x21, 0x00


	//----- nvinfo : EIATTR_KPARAM_INFO
	.align		4
.L_22:
        /*0068*/ 	.byte	0x04, 0x17
        /*006a*/ 	.short	(.L_24 - .L_23)
.L_23:
        /*006c*/ 	.word	0x00000000
        /*0070*/ 	.short	0x0002
        /*0072*/ 	.short	0x0010
        /*0074*/ 	.byte	0x00, 0xf4, 0x21, 0x00


	//----- nvinfo : EIATTR_KPARAM_INFO
	.align		4
.L_24:
        /*0078*/ 	.byte	0x04, 0x17
        /*007a*/ 	.short	(.L_26 - .L_25)
.L_25:
        /*007c*/ 	.word	0x00000000
        /*0080*/ 	.short	0x0001
        /*0082*/ 	.short	0x0008
        /*0084*/ 	.byte	0x00, 0xf4, 0x21, 0x00


	//----- nvinfo : EIATTR_KPARAM_INFO
	.align		4
.L_26:
        /*0088*/ 	.byte	0x04, 0x17
        /*008a*/ 	.short	(.L_28 - .L_27)
.L_27:
        /*008c*/ 	.word	0x00000000
        /*0090*/ 	.short	0x0000
        /*0092*/ 	.short	0x0000
        /*0094*/ 	.byte	0x00, 0xf4, 0x21, 0x00


	//----- nvinfo : EIATTR_SPARSE_MMA_MASK
	.align		4
.L_28:
        /*0098*/ 	.byte	0x03, 0x50
        /*009a*/ 	.short	0x0000


	//----- nvinfo : EIATTR_MAXREG_COUNT
	.align		4
        /*009c*/ 	.byte	0x03, 0x1b
        /*009e*/ 	.short	0x00ff


	//----- nvinfo : EIATTR_COOP_GROUP_MASK_REGIDS
	.align		4
        /*00a0*/ 	.byte	0x04, 0x29
        /*00a2*/ 	.short	(.L_30 - .L_29)


	//   ....[0]....
.L_29:
        /*00a4*/ 	.word	0xffffffff


	//   ....[1]....
        /*00a8*/ 	.word	0xffffffff


	//   ....[2]....
        /*00ac*/ 	.word	0xffffffff


	//   ....[3]....
        /*00b0*/ 	.word	0xffffffff


	//   ....[4]....
        /*00b4*/ 	.word	0xffffffff


	//   ....[5]....
        /*00b8*/ 	.word	0xffffffff


	//   ....[6]....
        /*00bc*/ 	.word	0xffffffff


	//   ....[7]....
        /*00c0*/ 	.word	0xffffffff


	//   ....[8]....
        /*00c4*/ 	.word	0xffffffff


	//   ....[9]....
        /*00c8*/ 	.word	0xffffffff


	//   ....[10]....
        /*00cc*/ 	.word	0xffffffff


	//   ....[11]....
        /*00d0*/ 	.word	0xffffffff


	//----- nvinfo : EIATTR_COOP_GROUP_INSTR_OFFSETS
	.align		4
.L_30:
        /*00d4*/ 	.byte	0x04, 0x28
        /*00d6*/ 	.short	(.L_32 - .L_31)


	//   ....[0]....
.L_31:
        /*00d8*/ 	.word	0x00000130


	//   ....[1]....
        /*00dc*/ 	.word	0x00000150


	//   ....[2]....
        /*00e0*/ 	.word	0x00000180


	//   ....[3]....
        /*00e4*/ 	.word	0x000001d0


	//   ....[4]....
        /*00e8*/ 	.word	0x00000230


	//   ....[5]....
        /*00ec*/ 	.word	0x00000310


	//   ....[6]....
        /*00f0*/ 	.word	0x000003a0


	//   ....[7]....
        /*00f4*/ 	.word	0x000003c0


	//   ....[8]....
        /*00f8*/ 	.word	0x000003e0


	//   ....[9]....
        /*00fc*/ 	.word	0x00000400


	//   ....[10]....
        /*0100*/ 	.word	0x00000420


	//   ....[11]....
        /*0104*/ 	.word	0x00000480


	//----- nvinfo : EIATTR_EXIT_INSTR_OFFSETS
	.align		4
.L_32:
        /*0108*/ 	.byte	0x04, 0x1c
        /*010a*/ 	.short	(.L_34 - .L_33)


	//   ....[0]....
.L_33:
        /*010c*/ 	.word	0x00000790


	//   ....[1]....
        /*0110*/ 	.word	0x000007b0


	//----- nvinfo : EIATTR_REQNTID
	.align		4
.L_34:
        /*0114*/ 	.byte	0x04, 0x10
        /*0116*/ 	.short	(.L_36 - .L_35)
.L_35:
        /*0118*/ 	.word	0x00000040
        /*011c*/ 	.word	0x00000001
        /*0120*/ 	.word	0x00000001


	//----- nvinfo : EIATTR_CBANK_PARAM_SIZE
	.align		4
.L_36:
        /*0124*/ 	.byte	0x03, 0x19
        /*0126*/ 	.short	0x0040


	//----- nvinfo : EIATTR_PARAM_CBANK
	.align		4
        /*0128*/ 	.byte	0x04, 0x0a
        /*012a*/ 	.short	(.L_38 - .L_37)
	.align		4
.L_37:
        /*012c*/ 	.word	index@(.nv.constant0.triton_per_fused_add_elu_native_group_norm_1)
        /*0130*/ 	.short	0x0210
        /*0132*/ 	.short	0x0040


	//----- nvinfo : EIATTR_SW_WAR
	.align		4
.L_38:
        /*0134*/ 	.byte	0x04, 0x36
        /*0136*/ 	.short	(.L_40 - .L_39)
.L_39:
        /*0138*/ 	.word	0x00000008
.L_40:


//--------------------- .nv.callgraph             --------------------------
	.section	.nv.callgraph,"",@"SHT_CUDA_CALLGRAPH"
	.align	4
	.sectionentsize	8
	.align		4
        /*0000*/ 	.word	0x00000000
	.align		4
        /*0004*/ 	.word	0xffffffff
	.align		4
        /*0008*/ 	.word	0x00000000
	.align		4
        /*000c*/ 	.word	0xfffffffe
	.align		4
        /*0010*/ 	.word	0x00000000
	.align		4
        /*0014*/ 	.word	0xfffffffd
	.align		4
        /*0018*/ 	.word	0x00000000
	.align		4
        /*001c*/ 	.word	0xfffffffc


//--------------------- .nv.constant4             --------------------------
	.section	.nv.constant4,"a",@progbits
	.align	8
	.align		8
.nv.constant4:
        /*0000*/ 	.dword	_$_str


//--------------------- .text.triton_per_fused_add_elu_native_group_norm_1 --------------------------
	.section	.text.triton_per_fused_add_elu_native_group_norm_1,"ax",@progbits
	.sectionflags	@"SHF_BARRIERS=1"
	.align	128
        .global         triton_per_fused_add_elu_native_group_norm_1
        .type           triton_per_fused_add_elu_native_group_norm_1,@function
        .size           triton_per_fused_add_elu_native_group_norm_1,(.L_x_1 - triton_per_fused_add_elu_native_group_norm_1)
        .other          triton_per_fused_add_elu_native_group_norm_1,@"STO_CUDA_ENTRY STV_DEFAULT"
triton_per_fused_add_elu_native_group_norm_1:
.text.triton_per_fused_add_elu_native_group_norm_1:
[----:B------:R-:W0:Y:S01]  /*0000*/  LDC R1, c[0x0][0x28] ;  /* 0x00000a00ff017b82 */ /* 0x000e220000000800 */
[----:B------:R-:W1:Y:S07]  /*0010*/  S2R R16, SR_TID.X ;  /* 0x0000000000107919 */ /* 0x000e6e0000002100 */
[----:B------:R-:W2:Y:S01]  /*0020*/  LDC.64 R4, c[0x0][0x218] ;  /* 0x00008600ff047b82 */ /* 0x000ea20000000a00 */
[----:B------:R-:W-:Y:S01]  /*0030*/  HFMA2.MMA R12, -RZ, RZ, 0, 0 ;  /* 0x00000000ff0c7435 */ /* 0x000fe200000001ff */
[----:B------:R-:W-:Y:S01]  /*0040*/  ULDC.64 UR6, c[0x0][0x208] ;  /* 0x0000820000067ab9 */ /* 0x000fe20000000a00 */
[----:B------:R-:W3:Y:S01]  /*0050*/  S2R R0, SR_CTAID.X ;  /* 0x0000000000007919 */ /* 0x000ee20000002500 */
[----:B-1----:R-:W-:-:S02]  /*0060*/  LOP3.LUT R3, R16, 0x3f, RZ, 0xc0, !PT ;  /* 0x0000003f10037812 */ /* 0x002fc400078ec0ff */
[C---:B---3--:R-:W-:Y:S02]  /*0070*/  ISETP.GE.AND P1, PT, R0.reuse, 0x4, PT ;  /* 0x000000040000780c */ /* 0x048fe40003f26270 */
[----:B------:R-:W-:-:S05]  /*0080*/  LEA R2, R0, R3, 0x6 ;  /* 0x0000000300027211 */ /* 0x000fca00078e30ff */
[----:B--2---:R-:W-:-:S06]  /*0090*/  IMAD.WIDE R4, R2, 0x4, R4 ;  /* 0x0000000402047825 */ /* 0x004fcc00078e0204 */
[----:B------:R1:W2:Y:S01]  /*00a0*/  @!P1 LDG.E R12, desc[UR6][R4.64] ;  /* 0x00000006040c9981 */ /* 0x0002a2000c1e1900 */
[----:B------:R-:W3:Y:S01]  /*00b0*/  S2UR UR5, SR_CgaCtaId ;  /* 0x00000000000579c3 */ /* 0x000ee20000008800 */
[C---:B------:R-:W-:Y:S01]  /*00c0*/  LOP3.LUT P2, RZ, R16.reuse, 0x1f, RZ, 0xc0, !PT ;  /* 0x0000001f10ff7812 */ /* 0x040fe2000784c0ff */
[----:B------:R-:W-:Y:S01]  /*00d0*/  UMOV UR4, 0x400 ;  /* 0x0000040000047882 */ /* 0x000fe20000000000 */
[----:B------:R-:W-:-:S05]  /*00e0*/  ISETP.GE.AND P3, PT, R16, 0x2, PT ;  /* 0x000000021000780c */ /* 0x000fca0003f66270 */
[----:B-1----:R-:W1:Y:S01]  /*00f0*/  LDC.64 R4, c[0x0][0x220] ;  /* 0x00008800ff047b82 */ /* 0x002e620000000a00 */
[----:B---3--:R-:W-:Y:S01]  /*0100*/  UPRMT UR4, UR5, 0x654, UR4 ;  /* 0x0000065405047896 */ /* 0x008fe20008000004 */
[----:B--2---:R-:W-:-:S04]  /*0110*/  SEL R12, R12, RZ, !P1 ;  /* 0x000000ff0c0c7207 */ /* 0x004fc80004800000 */
[----:B------:R-:W-:-:S05]  /*0120*/  FSEL R8, R12, RZ, !P1 ;  /* 0x000000ff0c087208 */ /* 0x000fca0004800000 */
[----:B------:R-:W2:Y:S02]  /*0130*/  SHFL.BFLY PT, R9, R8, 0x10, 0x1f ;  /* 0x0e001f0008097f89 */ /* 0x000ea400000e0000 */
[----:B--2---:R-:W-:-:S05]  /*0140*/  FADD R13, R8, R9 ;  /* 0x00000009080d7221 */ /* 0x004fca0000000000 */
[----:B------:R-:W2:Y:S02]  /*0150*/  SHFL.BFLY PT, R10, R13, 0x8, 0x1f ;  /* 0x0d001f000d0a7f89 */ /* 0x000ea400000e0000 */
[----:B--2---:R-:W-:Y:S01]  /*0160*/  FADD R14, R13, R10 ;  /* 0x0000000a0d0e7221 */ /* 0x004fe20000000000 */
[----:B------:R-:W-:-:S04]  /*0170*/  SHF.R.U32.HI R13, RZ, 0x3, R16 ;  /* 0x00000003ff0d7819 */ /* 0x000fc80000011610 */
[----:B------:R-:W2:Y:S01]  /*0180*/  SHFL.BFLY PT, R9, R14, 0x4, 0x1f ;  /* 0x0c801f000e097f89 */ /* 0x000ea200000e0000 */
[----:B------:R-:W-:Y:S01]  /*0190*/  LOP3.LUT R13, R13, 0x4, RZ, 0xc0, !PT ;  /* 0x000000040d0d7812 */ /* 0x000fe200078ec0ff */
[----:B--2---:R-:W-:Y:S01]  /*01a0*/  FADD R15, R14, R9 ;  /* 0x000000090e0f7221 */ /* 0x004fe20000000000 */
[----:B------:R-:W-:Y:S01]  /*01b0*/  SHF.R.U32.HI R14, RZ, 0x4, R16 ;  /* 0x00000004ff0e7819 */ /* 0x000fe20000011610 */
[----:B------:R-:W2:Y:S03]  /*01c0*/  LDC.64 R8, c[0x0][0x230] ;  /* 0x00008c00ff087b82 */ /* 0x000ea60000000a00 */
[----:B------:R-:W3:Y:S01]  /*01d0*/  SHFL.BFLY PT, R10, R15, 0x2, 0x1f ;  /* 0x0c401f000f0a7f89 */ /* 0x000ee200000e0000 */
[----:B--2---:R-:W-:-:S04]  /*01e0*/  IMAD.WIDE R8, R2, 0x4, R8 ;  /* 0x0000000402087825 */ /* 0x004fc800078e0208 */
[----:B---3--:R-:W-:Y:S01]  /*01f0*/  FADD R17, R15, R10 ;  /* 0x0000000a0f117221 */ /* 0x008fe20000000000 */
[----:B------:R-:W-:Y:S01]  /*0200*/  SGXT.U32 R15, R14, 0x2 ;  /* 0x000000020e0f781a */ /* 0x000fe20000000000 */
[----:B------:R-:W2:Y:S01]  /*0210*/  LDC.64 R10, c[0x0][0x228] ;  /* 0x00008a00ff0a7b82 */ /* 0x000ea20000000a00 */
[----:B------:R-:W-:Y:S02]  /*0220*/  MOV R14, RZ ;  /* 0x000000ff000e7202 */ /* 0x000fe40000000f00 */
[----:B------:R-:W3:Y:S01]  /*0230*/  SHFL.BFLY PT, R18, R17, 0x1, 0x1f ;  /* 0x0c201f0011127f89 */ /* 0x000ee200000e0000 */
[----:B-1----:R-:W-:-:S03]  /*0240*/  IMAD.WIDE.U32 R4, R15, 0x4, R4 ;  /* 0x000000040f047825 */ /* 0x002fc600078e0004 */
[----:B------:R-:W4:Y:S04]  /*0250*/  @!P1 LDG.E R14, desc[UR6][R8.64] ;  /* 0x00000006080e9981 */ /* 0x000f28000c1e1900 */
[----:B------:R1:W5:Y:S01]  /*0260*/  LDG.E.EL R4, desc[UR6][R4.64] ;  /* 0x0000000604047981 */ /* 0x000362000c2e1900 */
[----:B--2---:R-:W-:Y:S01]  /*0270*/  IMAD.WIDE.U32 R10, R15, 0x4, R10 ;  /* 0x000000040f0a7825 */ /* 0x004fe200078e000a */
[----:B------:R-:W-:-:S03]  /*0280*/  LEA R15, R16, UR4, 0x2 ;  /* 0x00000004100f7c11 */ /* 0x000fc6000f8e10ff */
[----:B---3--:R-:W-:Y:S02]  /*0290*/  FADD R20, R17, R18 ;  /* 0x0000001211147221 */ /* 0x008fe40000000000 */
[----:B------:R2:W5:Y:S04]  /*02a0*/  LDG.E.EL R11, desc[UR6][R10.64] ;  /* 0x000000060a0b7981 */ /* 0x000568000c2e1900 */
[----:B------:R-:W-:Y:S01]  /*02b0*/  @!P2 STS [R13+UR4], R20 ;  /* 0x000000140d00a988 */ /* 0x000fe20008000804 */
[----:B------:R-:W-:Y:S06]  /*02c0*/  BAR.SYNC.DEFER_BLOCKING 0x0 ;  /* 0x0000000000007b1d */ /* 0x000fec0000010000 */
[----:B------:R-:W3:Y:S01]  /*02d0*/  @!P3 LDS R7, [R15] ;  /* 0x000000000f07b984 */ /* 0x000ee20000000800 */
[----:B------:R-:W-:-:S04]  /*02e0*/  LOP3.LUT R17, R16, 0x1, RZ, 0xc0, !PT ;  /* 0x0000000110117812 */ /* 0x000fc800078ec0ff */
[----:B------:R-:W-:-:S04]  /*02f0*/  ISETP.NE.U32.AND P0, PT, R17, 0x1, PT ;  /* 0x000000011100780c */ /* 0x000fc80003f05070 */
[----:B------:R-:W-:Y:S01]  /*0300*/  ISETP.LT.AND P0, PT, R16, 0x2, P0 ;  /* 0x000000021000780c */ /* 0x000fe20000701270 */
[----:B0--3--:R-:W0:Y:S02]  /*0310*/  SHFL.BFLY PT, R18, R7, 0x1, 0x1f ;  /* 0x0c201f0007127f89 */ /* 0x009e2400000e0000 */
[----:B0-----:R-:W-:-:S10]  /*0320*/  FADD R18, R7, R18 ;  /* 0x0000001207127221 */ /* 0x001fd40000000000 */
[----:B------:R-:W-:Y:S01]  /*0330*/  @P0 STS [R15], R18 ;  /* 0x000000120f000388 */ /* 0x000fe20000000800 */
[----:B------:R-:W-:Y:S06]  /*0340*/  BAR.SYNC.DEFER_BLOCKING 0x0 ;  /* 0x0000000000007b1d */ /* 0x000fec0000010000 */
[----:B-1----:R-:W0:Y:S02]  /*0350*/  LDS R5, [UR4] ;  /* 0x00000004ff057984 */ /* 0x002e240008000800 */
[----:B0-----:R-:W-:-:S04]  /*0360*/  FMUL R5, R5, 0.015625 ;  /* 0x3c80000005057820 */ /* 0x001fc80000400000 */
[----:B------:R-:W-:-:S04]  /*0370*/  FADD R16, R12, -R5 ;  /* 0x800000050c107221 */ /* 0x000fc80000000000 */
[----:B------:R-:W-:-:S05]  /*0380*/  FMUL R8, R16, R16 ;  /* 0x0000001010087220 */ /* 0x000fca0000400000 */
[----:B------:R-:W-:-:S05]  /*0390*/  FSEL R8, R8, RZ, !P1 ;  /* 0x000000ff08087208 */ /* 0x000fca0004800000 */
[----:B------:R-:W0:Y:S02]  /*03a0*/  SHFL.BFLY PT, R7, R8, 0x10, 0x1f ;  /* 0x0e001f0008077f89 */ /* 0x000e2400000e0000 */
[----:B0-----:R-:W-:-:S05]  /*03b0*/  FADD R7, R8, R7 ;  /* 0x0000000708077221 */ /* 0x001fca0000000000 */
[----:B--2---:R-:W0:Y:S02]  /*03c0*/  SHFL.BFLY PT, R10, R7, 0x8, 0x1f ;  /* 0x0d001f00070a7f89 */ /* 0x004e2400000e0000 */
[----:B0-----:R-:W-:-:S05]  /*03d0*/  FADD R10, R7, R10 ;  /* 0x0000000a070a7221 */ /* 0x001fca0000000000 */
[----:B------:R-:W0:Y:S02]  /*03e0*/  SHFL.BFLY PT, R9, R10, 0x4, 0x1f ;  /* 0x0c801f000a097f89 */ /* 0x000e2400000e0000 */
[----:B0-----:R-:W-:-:S05]  /*03f0*/  FADD R9, R10, R9 ;  /* 0x000000090a097221 */ /* 0x001fca0000000000 */
[----:B------:R-:W0:Y:S02]  /*0400*/  SHFL.BFLY PT, R12, R9, 0x2, 0x1f ;  /* 0x0c401f00090c7f89 */ /* 0x000e2400000e0000 */
[----:B0-----:R-:W-:-:S05]  /*0410*/  FADD R12, R9, R12 ;  /* 0x0000000c090c7221 */ /* 0x001fca0000000000 */
[----:B------:R-:W0:Y:S02]  /*0420*/  SHFL.BFLY PT, R17, R12, 0x1, 0x1f ;  /* 0x0c201f000c117f89 */ /* 0x000e2400000e0000 */
[----:B0-----:R-:W-:Y:S01]  /*0430*/  FADD R18, R12, R17 ;  /* 0x000000110c127221 */ /* 0x001fe20000000000 */
[----:B------:R-:W-:Y:S06]  /*0440*/  BAR.SYNC.DEFER_BLOCKING 0x0 ;  /* 0x0000000000007b1d */ /* 0x000fec0000010000 */
[----:B------:R-:W-:Y:S02]  /*0450*/  @!P2 STS [R13+UR4], R18 ;  /* 0x000000120d00a988 */ /* 0x000fe40008000804 */
[----:B------:R-:W-:Y:S06]  /*0460*/  BAR.SYNC.DEFER_BLOCKING 0x0 ;  /* 0x0000000000007b1d */ /* 0x000fec0000010000 */
[----:B------:R-:W0:Y:S04]  /*0470*/  @!P3 LDS R6, [R15] ;  /* 0x000000000f06b984 */ /* 0x000e280000000800 */
[----:B0-----:R-:W0:Y:S02]  /*0480*/  SHFL.BFLY PT, R7, R6, 0x1, 0x1f ;  /* 0x0c201f0006077f89 */ /* 0x001e2400000e0000 */
[----:B0-----:R-:W-:-:S05]  /*0490*/  FADD R8, R6, R7 ;  /* 0x0000000706087221 */ /* 0x001fca0000000000 */
[----:B------:R-:W-:Y:S01]  /*04a0*/  @P0 STS [R15], R8 ;  /* 0x000000080f000388 */ /* 0x000fe20000000800 */
[----:B------:R-:W-:Y:S06]  /*04b0*/  BAR.SYNC.DEFER_BLOCKING 0x0 ;  /* 0x0000000000007b1d */ /* 0x000fec0000010000 */
[----:B------:R-:W0:Y:S01]  /*04c0*/  LDS R7, [UR4] ;  /* 0x00000004ff077984 */ /* 0x000e220008000800 */
[----:B------:R-:W-:Y:S01]  /*04d0*/  HFMA2.MMA R10, -RZ, RZ, 1.125, 0 ;  /* 0x3c800000ff0a7435 */ /* 0x000fe200000001ff */
[----:B----4-:R-:W-:-:S09]  /*04e0*/  SEL R14, R14, RZ, !P1 ;  /* 0x000000ff0e0e7207 */ /* 0x010fd20004800000 */
[----:B0-----:R-:W-:-:S06]  /*04f0*/  FFMA R7, R7, R10, 9.9999997473787516356e-06 ;  /* 0x3727c5ac07077423 */ /* 0x001fcc000000000a */
[----:B------:R-:W0:Y:S02]  /*0500*/  MUFU.RSQ R7, R7 ;  /* 0x0000000700077308 */ /* 0x000e240000001400 */
[----:B0-----:R-:W-:Y:S01]  /*0510*/  FMUL R9, R16, R7 ;  /* 0x0000000710097220 */ /* 0x001fe20000400000 */
[----:B------:R-:W-:Y:S01]  /*0520*/  MOV R13, 0x3ab5ebe6 ;  /* 0x3ab5ebe6000d7802 */ /* 0x000fe20000000f00 */
[----:B------:R-:W0:Y:S02]  /*0530*/  LDC.64 R16, c[0x0][0x240] ;  /* 0x00009000ff107b82 */ /* 0x000e240000000a00 */
[----:B-----5:R-:W-:-:S04]  /*0540*/  FFMA R11, R4, R9, R11 ;  /* 0x00000009040b7223 */ /* 0x020fc8000000000b */
[----:B------:R-:W-:-:S04]  /*0550*/  FADD R4, R14, R11 ;  /* 0x0000000b0e047221 */ /* 0x000fc80000000000 */
[----:B------:R-:W-:-:S06]  /*0560*/  FMUL R6, R4, 1.4426950216293334961 ;  /* 0x3fb8aa3b04067820 */ /* 0x000fcc0000400000 */
[----:B------:R-:W1:Y:S01]  /*0570*/  FRND R6, R6 ;  /* 0x0000000600067307 */ /* 0x000e620000201000 */
[----:B------:R-:W-:-:S05]  /*0580*/  FADD.FTZ R8, |R4|, -RZ ;  /* 0x800000ff04087221 */ /* 0x000fca0000010200 */
[----:B------:R-:W-:-:S04]  /*0590*/  FSETP.GEU.AND P0, PT, R8, 0.40999999642372131348, PT ;  /* 0x3ed1eb850800780b */ /* 0x000fc80003f0e000 */
[----:B-1----:R-:W-:-:S05]  /*05a0*/  FSEL R9, R6, RZ, P0 ;  /* 0x000000ff06097208 */ /* 0x002fca0000000000 */
[C---:B------:R-:W-:Y:S01]  /*05b0*/  FFMA.FTZ R8, -R9.reuse, 0.693145751953125, R4 ;  /* 0x3f31720009087823 */ /* 0x040fe20000010104 */
[----:B------:R-:W-:-:S03]  /*05c0*/  FSETP.NEU.AND P2, PT, R9, 128, PT ;  /* 0x430000000900780b */ /* 0x000fc60003f4d000 */
[C---:B------:R-:W-:Y:S01]  /*05d0*/  FFMA.FTZ R8, -R9.reuse, 1.428606765330187045e-06, R8 ;  /* 0x35bfbe8e09087823 */ /* 0x040fe20000010108 */
[----:B------:R-:W-:-:S03]  /*05e0*/  FSEL R10, R9, 127, P2 ;  /* 0x42fe0000090a7808 */ /* 0x000fc60001000000 */
[----:B------:R-:W-:-:S04]  /*05f0*/  FFMA.FTZ R9, R8, R13, 0.0083824126049876213074 ;  /* 0x3c09566308097423 */ /* 0x000fc8000001000d */
[C---:B------:R-:W-:Y:S01]  /*0600*/  FFMA.FTZ R9, R8.reuse, R9, 0.041667830199003219604 ;  /* 0x3d2aabe308097423 */ /* 0x040fe20000010009 */
[----:B------:R-:W1:Y:S03]  /*0610*/  MUFU.EX2 R12, R10 ;  /* 0x0000000a000c7308 */ /* 0x000e660000000800 */
[----:B------:R-:W-:-:S04]  /*0620*/  FFMA.FTZ R9, R8, R9, 0.16666397452354431152 ;  /* 0x3e2aa9f608097423 */ /* 0x000fc80000010009 */
[----:B------:R-:W-:-:S04]  /*0630*/  FFMA.FTZ R9, R8, R9, 0.49999994039535522461 ;  /* 0x3efffffe08097423 */ /* 0x000fc80000010009 */
[----:B------:R-:W-:-:S04]  /*0640*/  FMUL R9, R8, R9 ;  /* 0x0000000908097220 */ /* 0x000fc80000400000 */
[----:B------:R-:W-:Y:S01]  /*0650*/  FFMA.FTZ R13, R8, R9, R8 ;  /* 0x00000009080d7223 */ /* 0x000fe20000010008 */
[----:B-1----:R-:W-:Y:S01]  /*0660*/  FADD R15, R12, -1 ;  /* 0xbf8000000c0f7421 */ /* 0x002fe20000000000 */
[----:B------:R-:W1:Y:S01]  /*0670*/  LDC.64 R8, c[0x0][0x210] ;  /* 0x00008400ff087b82 */ /* 0x000e620000000a00 */
[----:B------:R-:W-:Y:S02]  /*0680*/  FSETP.NEU.AND P0, PT, R4, RZ, PT ;  /* 0x000000ff0400720b */ /* 0x000fe40003f0d000 */
[----:B------:R-:W-:-:S04]  /*0690*/  FFMA.FTZ R15, R12, R13, R15 ;  /* 0x0000000d0c0f7223 */ /* 0x000fc8000001000f */
[----:B------:R-:W-:Y:S01]  /*06a0*/  @!P2 FADD R15, R15, R15 ;  /* 0x0000000f0f0fa221 */ /* 0x000fe20000000000 */
[----:B------:R-:W2:Y:S01]  /*06b0*/  LDC.64 R12, c[0x0][0x238] ;  /* 0x00008e00ff0c7b82 */ /* 0x000ea20000000a00 */
[C---:B------:R-:W-:Y:S02]  /*06c0*/  FSETP.GT.AND P2, PT, R10.reuse, 128, PT ;  /* 0x430000000a00780b */ /* 0x040fe40003f44000 */
[----:B------:R-:W-:Y:S02]  /*06d0*/  FSETP.GEU.AND P3, PT, R10, -25, PT ;  /* 0xc1c800000a00780b */ /* 0x000fe40003f6e000 */
[----:B------:R-:W-:Y:S02]  /*06e0*/  FSEL R15, R15, +INF , !P2 ;  /* 0x7f8000000f0f7808 */ /* 0x000fe40005000000 */
[----:B------:R-:W-:Y:S02]  /*06f0*/  ISETP.EQ.AND P2, PT, R3, RZ, !P1 ;  /* 0x000000ff0300720c */ /* 0x000fe40004f42270 */
[----:B------:R-:W-:Y:S01]  /*0700*/  FSEL R15, R15, -1, P3 ;  /* 0xbf8000000f0f7808 */ /* 0x000fe20001800000 */
[----:B------:R-:W-:Y:S01]  /*0710*/  @!P0 FADD R15, R4, R4 ;  /* 0x00000004040f8221 */ /* 0x000fe20000000000 */
[----:B------:R-:W-:Y:S01]  /*0720*/  FSETP.GT.AND P0, PT, R11, -R14, PT ;  /* 0x8000000e0b00720b */ /* 0x000fe20003f04000 */
[----:B0-----:R-:W-:-:S03]  /*0730*/  IMAD.WIDE R16, R0, 0x4, R16 ;  /* 0x0000000400107825 */ /* 0x001fc600078e0210 */
[----:B------:R-:W-:Y:S01]  /*0740*/  FSEL R15, R4, R15, P0 ;  /* 0x0000000f040f7208 */ /* 0x000fe20000000000 */
[----:B-1----:R-:W-:-:S05]  /*0750*/  IMAD.WIDE R8, R2, 0x4, R8 ;  /* 0x0000000402087825 */ /* 0x002fca00078e0208 */
[----:B------:R0:W-:Y:S04]  /*0760*/  @!P1 STG.E desc[UR6][R8.64], R15 ;  /* 0x0000000f08009986 */ /* 0x0001e8000c101906 */
[----:B------:R0:W-:Y:S01]  /*0770*/  @P2 STG.E desc[UR6][R16.64], R7 ;  /* 0x0000000710002986 */ /* 0x0001e2000c101906 */
[----:B--2---:R-:W-:Y:S01]  /*0780*/  IMAD.WIDE R12, R0, 0x4, R12 ;  /* 0x00000004000c7825 */ /* 0x004fe200078e020c */
[----:B0-----:R-:W-:Y:S06]  /*0790*/  @!P2 EXIT ;  /* 0x000000000000a94d */ /* 0x001fec0003800000 */
[----:B------:R-:W-:Y:S01]  /*07a0*/  STG.E desc[UR6][R12.64], R5 ;  /* 0x000000050c007986 */ /* 0x000fe2000c101906 */
[----:B------:R-:W-:Y:S05]  /*07b0*/  EXIT ;  /* 0x000000000000794d */ /* 0x000fea0003800000 */
.L_x_0:
[----:B------:R-:W-:-:S00]  /*07c0*/  BRA `(.L_x_0) ;  /* 0xfffffffc00fc7947 */ /* 0x000fc0000383ffff */
[----:B------:R-:W-:-:S00]  /*07d0*/  NOP ;  /* 0x0000000000007918 */ /* 0x000fc00000000000 */
        /* <DEDUP_REMOVED lines=10> */
.L_x_1:


//--------------------- .nv.global.init           --------------------------
	.section	.nv.global.init,"aw",@progbits
.nv.global.init:
	.type		_$_str,@object
	.size		_$_str,(.L_0 - _$_str)
_$_str:
        /*0000*/ 	.byte	0x5f, 0x5f, 0x43, 0x55, 0x44, 0x41, 0x5f, 0x46, 0x54, 0x5a, 0x00
.L_0:


//--------------------- .nv.shared.triton_per_fused_add_elu_native_group_norm_1 --------------------------
	.section	.nv.shared.triton_per_fused_add_elu_native_group_norm_1,"aw",@nobits
	.sectionflags	@""
	.align	16
	.zero		1024


//--------------------- .nv.constant0.triton_per_fused_add_elu_native_group_norm_1 --------------------------
	.section	.nv.constant0.triton_per_fused_add_elu_native_group_norm_1,"a",@progbits
	.sectionflags	@""
	.align	4
.nv.constant0.triton_per_fused_add_elu_native_group_norm_1:
	.zero		592
